//
// Generated by NVIDIA NVVM Compiler
//
// Compiler Build ID: CL-36424714
// Cuda compilation tools, release 13.0, V13.0.88
// Based on NVVM 20.0.0
//

.version 9.0
.target sm_100
.address_size 64

	// .globl	_Z6bleh_rPiS_ii

.visible .entry _Z6bleh_rPiS_ii(
	.param .u64 .ptr .align 1 _Z6bleh_rPiS_ii_param_0,
	.param .u64 .ptr .align 1 _Z6bleh_rPiS_ii_param_1,
	.param .u32 _Z6bleh_rPiS_ii_param_2,
	.param .u32 _Z6bleh_rPiS_ii_param_3
)
{
	.reg .pred 	%p<7>;
	.reg .b32 	%r<43>;
	.reg .b64 	%rd<18>;

	ld.param.u64 	%rd3, [_Z6bleh_rPiS_ii_param_0];
	ld.param.u64 	%rd4, [_Z6bleh_rPiS_ii_param_1];
	ld.param.u32 	%r13, [_Z6bleh_rPiS_ii_param_2];
	ld.param.u32 	%r14, [_Z6bleh_rPiS_ii_param_3];
	cvta.to.global.u64 	%rd1, %rd4;
	cvta.to.global.u64 	%rd2, %rd3;
	mov.u32 	%r15, %tid.x;
	mov.u32 	%r16, %ntid.x;
	mov.u32 	%r17, %ctaid.x;
	mad.lo.s32 	%r41, %r16, %r17, %r15;
	mov.u32 	%r18, %nctaid.x;
	mul.lo.s32 	%r2, %r16, %r18;
	mul.lo.s32 	%r3, %r14, %r13;
	setp.ge.s32 	%p1, %r41, %r3;
	@%p1 bra 	$L__BB0_7;
	add.s32 	%r19, %r41, %r2;
	max.s32 	%r20, %r3, %r19;
	setp.lt.s32 	%p2, %r19, %r3;
	selp.u32 	%r21, 1, 0, %p2;
	add.s32 	%r22, %r19, %r21;
	sub.s32 	%r23, %r20, %r22;
	div.u32 	%r24, %r23, %r2;
	add.s32 	%r4, %r24, %r21;
	and.b32  	%r25, %r4, 3;
	setp.eq.s32 	%p3, %r25, 3;
	@%p3 bra 	$L__BB0_4;
	add.s32 	%r26, %r4, 1;
	and.b32  	%r27, %r26, 3;
	neg.s32 	%r39, %r27;
$L__BB0_3:
	.pragma "nounroll";
	mul.wide.s32 	%rd5, %r41, 4;
	add.s64 	%rd6, %rd1, %rd5;
	add.s64 	%rd7, %rd2, %rd5;
	ld.global.u32 	%r28, [%rd7];
	shl.b32 	%r29, %r28, 1;
	st.global.u32 	[%rd6], %r29;
	add.s32 	%r41, %r41, %r2;
	add.s32 	%r39, %r39, 1;
	setp.ne.s32 	%p4, %r39, 0;
	@%p4 bra 	$L__BB0_3;
$L__BB0_4:
	setp.lt.u32 	%p5, %r4, 3;
	@%p5 bra 	$L__BB0_7;
	mul.wide.s32 	%rd11, %r2, 4;
	shl.b32 	%r38, %r2, 2;
$L__BB0_6:
	mul.wide.s32 	%rd8, %r41, 4;
	add.s64 	%rd9, %rd2, %rd8;
	ld.global.u32 	%r30, [%rd9];
	shl.b32 	%r31, %r30, 1;
	add.s64 	%rd10, %rd1, %rd8;
	st.global.u32 	[%rd10], %r31;
	add.s64 	%rd12, %rd9, %rd11;
	ld.global.u32 	%r32, [%rd12];
	shl.b32 	%r33, %r32, 1;
	add.s64 	%rd13, %rd10, %rd11;
	st.global.u32 	[%rd13], %r33;
	add.s64 	%rd14, %rd12, %rd11;
	ld.global.u32 	%r34, [%rd14];
	shl.b32 	%r35, %r34, 1;
	add.s64 	%rd15, %rd13, %rd11;
	st.global.u32 	[%rd15], %r35;
	add.s64 	%rd16, %rd14, %rd11;
	ld.global.u32 	%r36, [%rd16];
	shl.b32 	%r37, %r36, 1;
	add.s64 	%rd17, %rd15, %rd11;
	st.global.u32 	[%rd17], %r37;
	add.s32 	%r41, %r38, %r41;
	setp.lt.s32 	%p6, %r41, %r3;
	@%p6 bra 	$L__BB0_6;
$L__BB0_7:
	ret;

}


// ===== COMPILED SASS (sm_100) =====

	.target	sm_100

	.elftype	@"ET_EXEC"


//--------------------- .note.nv.tkinfo           --------------------------
	.section	.note.nv.tkinfo,"",@"SHT_NOTE"
	.sectionflags	@"SHF_NOTE_NV_TKINFO"
	.tkinfo
        /*0018*/ 	.word	0x00000002
        /*0030*/ 	.string	""
        /*0030*/ 	.string	"ptxas"
        /*0030*/ 	.string	"Cuda compilation tools, release 13.0, V13.0.88"
        /*0030*/ 	.string	"Build cuda_13.0.r13.0/compiler.36424714_0"
        /*0030*/ 	.string	"-arch sm_100 -m 64 "



//--------------------- .note.nv.cuinfo           --------------------------
	.section	.note.nv.cuinfo,"",@"SHT_NOTE"
	.sectionflags	@"SHF_NOTE_NV_CUINFO"
        /*0018*/ 	.short	0x0002
        /*001a*/ 	.short	0x0064
        /*001c*/ 	.short	0x0082
	.zero		2


//--------------------- .nv.info                  --------------------------
	.section	.nv.info,"",@"SHT_CUDA_INFO"
	.align	4


	//----- nvinfo : EIATTR_REGCOUNT
	.align		4
        /*0000*/ 	.byte	0x04, 0x2f
        /*0002*/ 	.short	(.L_1 - .L_0)
	.align		4
.L_0:
        /*0004*/ 	.word	index@(_Z6bleh_rPiS_ii)
        /*0008*/ 	.word	0x0000001c


	//----- nvinfo : EIATTR_FRAME_SIZE
	.align		4
.L_1:
        /*000c*/ 	.byte	0x04, 0x11
        /*000e*/ 	.short	(.L_3 - .L_2)
	.align		4
.L_2:
        /*0010*/ 	.word	index@(_Z6bleh_rPiS_ii)
        /*0014*/ 	.word	0x00000000


	//----- nvinfo : EIATTR_MIN_STACK_SIZE
	.align		4
.L_3:
        /*0018*/ 	.byte	0x04, 0x12
        /*001a*/ 	.short	(.L_5 - .L_4)
	.align		4
.L_4:
        /*001c*/ 	.word	index@(_Z6bleh_rPiS_ii)
        /*0020*/ 	.word	0x00000000
.L_5:


//--------------------- .nv.compat                --------------------------
	.section	.nv.compat,"",@"SHT_CUDA_COMPAT_INFO"
	.align	4
        /*0000*/ 	.byte	0x02, 0x09, 0x00, 0x00, 0x02, 0x02, 0x01, 0x00, 0x02, 0x05, 0x05, 0x00, 0x03, 0x07, 0x01, 0x01
        /*0010*/ 	.byte	0x02, 0x03, 0x00, 0x00, 0x02, 0x06, 0x01, 0x00, 0x04, 0x0b, 0x08, 0x00, 0x09, 0x00, 0x00, 0x00
        /*0020*/ 	.byte	0x00, 0x00, 0x00, 0x00


//--------------------- .nv.info._Z6bleh_rPiS_ii  --------------------------
	.section	.nv.info._Z6bleh_rPiS_ii,"",@"SHT_CUDA_INFO"
	.sectionflags	@""
	.align	4


	//----- nvinfo : EIATTR_CUDA_API_VERSION
	.align		4
        /*0000*/ 	.byte	0x04, 0x37
        /*0002*/ 	.short	(.L_7 - .L_6)
.L_6:
        /*0004*/ 	.word	0x00000082


	//----- nvinfo : EIATTR_KPARAM_INFO
	.align		4
.L_7:
        /*0008*/ 	.byte	0x04, 0x17
        /*000a*/ 	.short	(.L_9 - .L_8)
.L_8:
        /*000c*/ 	.word	0x00000000
        /*0010*/ 	.short	0x0003
        /*0012*/ 	.short	0x0014
        /*0014*/ 	.byte	0x00, 0xf0, 0x11, 0x00


	//----- nvinfo : EIATTR_KPARAM_INFO
	.align		4
.L_9:
        /*0018*/ 	.byte	0x04, 0x17
        /*001a*/ 	.short	(.L_11 - .L_10)
.L_10:
        /*001c*/ 	.word	0x00000000
        /*0020*/ 	.short	0x0002
        /*0022*/ 	.short	0x0010
        /*0024*/ 	.byte	0x00, 0xf0, 0x11, 0x00


	//----- nvinfo : EIATTR_KPARAM_INFO
	.align		4
.L_11:
        /*0028*/ 	.byte	0x04, 0x17
        /*002a*/ 	.short	(.L_13 - .L_12)
.L_12:
        /*002c*/ 	.word	0x00000000
        /*0030*/ 	.short	0x0001
        /*0032*/ 	.short	0x0008
        /*0034*/ 	.byte	0x00, 0xf5, 0x21, 0x00


	//----- nvinfo : EIATTR_KPARAM_INFO
	.align		4
.L_13:
        /*0038*/ 	.byte	0x04, 0x17
        /*003a*/ 	.short	(.L_15 - .L_14)
.L_14:
        /*003c*/ 	.word	0x00000000
        /*0040*/ 	.short	0x0000
        /*0042*/ 	.short	0x0000
        /*0044*/ 	.byte	0x00, 0xf5, 0x21, 0x00


	//----- nvinfo : EIATTR_SPARSE_MMA_MASK
	.align		4
.L_15:
        /*0048*/ 	.byte	0x03, 0x50
        /*004a*/ 	.short	0x0000


	//----- nvinfo : EIATTR_MAXREG_COUNT
	.align		4
        /*004c*/ 	.byte	0x03, 0x1b
        /*004e*/ 	.short	0x00ff


	//----- nvinfo : EIATTR_MERCURY_ISA_VERSION
	.align		4
        /*0050*/ 	.byte	0x03, 0x5f
        /*0052*/ 	.short	0x0101


	//----- nvinfo : EIATTR_VRC_CTA_INIT_COUNT
	.align		4
        /*0054*/ 	.byte	0x02, 0x4a
	.zero		1
	.zero		1


	//----- nvinfo : EIATTR_EXIT_INSTR_OFFSETS
	.align		4
        /*0058*/ 	.byte	0x04, 0x1c
        /*005a*/ 	.short	(.L_17 - .L_16)


	//   ....[0]....
.L_16:
        /*005c*/ 	.word	0x000000a0


	//   ....[1]....
        /*0060*/ 	.word	0x000003a0


	//   ....[2]....
        /*0064*/ 	.word	0x00000520


	//----- nvinfo : EIATTR_CRS_STACK_SIZE
	.align		4
.L_17:
        /*0068*/ 	.byte	0x04, 0x1e
        /*006a*/ 	.short	(.L_19 - .L_18)
.L_18:
        /*006c*/ 	.word	0x00000000


	//----- nvinfo : EIATTR_CBANK_PARAM_SIZE
	.align		4
.L_19:
        /*0070*/ 	.byte	0x03, 0x19
        /*0072*/ 	.short	0x0018


	//----- nvinfo : EIATTR_PARAM_CBANK
	.align		4
        /*0074*/ 	.byte	0x04, 0x0a
        /*0076*/ 	.short	(.L_21 - .L_20)
	.align		4
.L_20:
        /*0078*/ 	.word	index@(.nv.constant0._Z6bleh_rPiS_ii)
        /*007c*/ 	.short	0x0380
        /*007e*/ 	.short	0x0018


	//----- nvinfo : EIATTR_SW_WAR
	.align		4
.L_21:
        /*0080*/ 	.byte	0x04, 0x36
        /*0082*/ 	.short	(.L_23 - .L_22)
.L_22:
        /*0084*/ 	.word	0x00000008
.L_23:


//--------------------- .nv.callgraph             --------------------------
	.section	.nv.callgraph,"",@"SHT_CUDA_CALLGRAPH"
	.align	4
	.sectionentsize	8
	.align		4
        /*0000*/ 	.word	0x00000000
	.align		4
        /*0004*/ 	.word	0xffffffff
	.align		4
        /*0008*/ 	.word	0x00000000
	.align		4
        /*000c*/ 	.word	0xfffffffe
	.align		4
        /*0010*/ 	.word	0x00000000
	.align		4
        /*0014*/ 	.word	0xfffffffd
	.align		4
        /*0018*/ 	.word	0x00000000
	.align		4
        /*001c*/ 	.word	0xfffffffc


//--------------------- .text._Z6bleh_rPiS_ii     --------------------------
	.section	.text._Z6bleh_rPiS_ii,"ax",@progbits
	.align	128
        .global         _Z6bleh_rPiS_ii
        .type           _Z6bleh_rPiS_ii,@function
        .size           _Z6bleh_rPiS_ii,(.L_x_5 - _Z6bleh_rPiS_ii)
        .other          _Z6bleh_rPiS_ii,@"STO_CUDA_ENTRY STV_DEFAULT"
_Z6bleh_rPiS_ii:
.text._Z6bleh_rPiS_ii:
[----:B------:R-:W-:Y:S01]  /*0000*/  LDC R1, c[0x0][0x37c] ;  /* 0x0000df00ff017b82 */ /* 0x000fe20000000800 */
[----:B------:R-:W0:Y:S01]  /*0010*/  S2R R7, SR_TID.X ;  /* 0x0000000000077919 */ /* 0x000e220000002100 */
[----:B------:R-:W1:Y:S01]  /*0020*/  LDCU.64 UR4, c[0x0][0x390] ;  /* 0x00007200ff0477ac */ /* 0x000e620008000a00 */
[----:B------:R-:W0:Y:S01]  /*0030*/  S2R R0, SR_CTAID.X ;  /* 0x0000000000007919 */ /* 0x000e220000002500 */
[----:B------:R-:W0:Y:S04]  /*0040*/  LDCU UR6, c[0x0][0x360] ;  /* 0x00006c00ff0677ac */ /* 0x000e280008000800 */
[----:B------:R-:W2:Y:S01]  /*0050*/  LDC R2, c[0x0][0x370] ;  /* 0x0000dc00ff027b82 */ /* 0x000ea20000000800 */
[----:B-1----:R-:W-:Y:S01]  /*0060*/  UIMAD UR4, UR5, UR4, URZ ;  /* 0x00000004050472a4 */ /* 0x002fe2000f8e02ff */
[----:B0-----:R-:W-:-:S02]  /*0070*/  IMAD R7, R0, UR6, R7 ;  /* 0x0000000600077c24 */ /* 0x001fc4000f8e0207 */
[----:B--2---:R-:W-:-:S03]  /*0080*/  IMAD R0, R2, UR6, RZ ;  /* 0x0000000602007c24 */ /* 0x004fc6000f8e02ff */
[----:B------:R-:W-:-:S13]  /*0090*/  ISETP.GE.AND P0, PT, R7, UR4, PT ;  /* 0x0000000407007c0c */ /* 0x000fda000bf06270 */
[----:B------:R-:W-:Y:S05]  /*00a0*/  @P0 EXIT ;  /* 0x000000000000094d */ /* 0x000fea0003800000 */
[----:B------:R-:W0:Y:S01]  /*00b0*/  I2F.U32.RP R8, R0 ;  /* 0x0000000000087306 */ /* 0x000e220000209000 */
[C---:B------:R-:W-:Y:S01]  /*00c0*/  IMAD.IADD R4, R0.reuse, 0x1, R7 ;  /* 0x0000000100047824 */ /* 0x040fe200078e0207 */
[----:B------:R-:W-:Y:S01]  /*00d0*/  IADD3 R9, PT, PT, RZ, -R0, RZ ;  /* 0x80000000ff097210 */ /* 0x000fe20007ffe0ff */
[----:B------:R-:W1:Y:S01]  /*00e0*/  LDCU.64 UR6, c[0x0][0x358] ;  /* 0x00006b00ff0677ac */ /* 0x000e620008000a00 */
[----:B------:R-:W-:Y:S01]  /*00f0*/  ISETP.NE.U32.AND P2, PT, R0, RZ, PT ;  /* 0x000000ff0000720c */ /* 0x000fe20003f45070 */
[----:B------:R-:W-:Y:S01]  /*0100*/  BSSY.RECONVERGENT B0, `(.L_x_0) ;  /* 0x0000029000007945 */ /* 0x000fe20003800200 */
[C---:B------:R-:W-:Y:S02]  /*0110*/  ISETP.GE.AND P0, PT, R4.reuse, UR4, PT ;  /* 0x0000000404007c0c */ /* 0x040fe4000bf06270 */
[----:B------:R-:W-:Y:S02]  /*0120*/  VIMNMX R5, PT, PT, R4, UR4, !PT ;  /* 0x0000000404057c48 */ /* 0x000fe4000ffe0100 */
[----:B------:R-:W-:-:S04]  /*0130*/  SEL R6, RZ, 0x1, P0 ;  /* 0x00000001ff067807 */ /* 0x000fc80000000000 */
[----:B------:R-:W-:Y:S01]  /*0140*/  IADD3 R5, PT, PT, R5, -R4, -R6 ;  /* 0x8000000405057210 */ /* 0x000fe20007ffe806 */
[----:B0-----:R-:W0:Y:S02]  /*0150*/  MUFU.RCP R8, R8 ;  /* 0x0000000800087308 */ /* 0x001e240000001000 */
[----:B0-----:R-:W-:-:S06]  /*0160*/  IADD3 R2, PT, PT, R8, 0xffffffe, RZ ;  /* 0x0ffffffe08027810 */ /* 0x001fcc0007ffe0ff */
[----:B------:R0:W2:Y:S02]  /*0170*/  F2I.FTZ.U32.TRUNC.NTZ R3, R2 ;  /* 0x0000000200037305 */ /* 0x0000a4000021f000 */
[----:B0-----:R-:W-:Y:S02]  /*0180*/  HFMA2 R2, -RZ, RZ, 0, 0 ;  /* 0x00000000ff027431 */ /* 0x001fe400000001ff */
[----:B--2---:R-:W-:-:S04]  /*0190*/  IMAD R9, R9, R3, RZ ;  /* 0x0000000309097224 */ /* 0x004fc800078e02ff */
[----:B------:R-:W-:-:S06]  /*01a0*/  IMAD.HI.U32 R8, R3, R9, R2 ;  /* 0x0000000903087227 */ /* 0x000fcc00078e0002 */
[----:B------:R-:W-:-:S04]  /*01b0*/  IMAD.HI.U32 R9, R8, R5, RZ ;  /* 0x0000000508097227 */ /* 0x000fc800078e00ff */
[----:B------:R-:W-:-:S04]  /*01c0*/  IMAD.MOV R2, RZ, RZ, -R9 ;  /* 0x000000ffff027224 */ /* 0x000fc800078e0a09 */
[----:B------:R-:W-:Y:S02]  /*01d0*/  IMAD R5, R0, R2, R5 ;  /* 0x0000000200057224 */ /* 0x000fe400078e0205 */
[----:B------:R-:W0:Y:S03]  /*01e0*/  LDC.64 R2, c[0x0][0x388] ;  /* 0x0000e200ff027b82 */ /* 0x000e260000000a00 */
[----:B------:R-:W-:-:S13]  /*01f0*/  ISETP.GE.U32.AND P0, PT, R5, R0, PT ;  /* 0x000000000500720c */ /* 0x000fda0003f06070 */
[----:B------:R-:W-:Y:S01]  /*0200*/  @P0 IADD3 R5, PT, PT, -R0, R5, RZ ;  /* 0x0000000500050210 */ /* 0x000fe20007ffe1ff */
[----:B------:R-:W-:-:S03]  /*0210*/  @P0 VIADD R9, R9, 0x1 ;  /* 0x0000000109090836 */ /* 0x000fc60000000000 */
[----:B------:R-:W-:Y:S02]  /*0220*/  ISETP.GE.U32.AND P1, PT, R5, R0, PT ;  /* 0x000000000500720c */ /* 0x000fe40003f26070 */
[----:B------:R-:W2:Y:S11]  /*0230*/  LDC.64 R4, c[0x0][0x380] ;  /* 0x0000e000ff047b82 */ /* 0x000eb60000000a00 */
[----:B------:R-:W-:-:S02]  /*0240*/  @P1 IADD3 R9, PT, PT, R9, 0x1, RZ ;  /* 0x0000000109091810 */ /* 0x000fc40007ffe0ff */
[----:B------:R-:W-:-:S05]  /*0250*/  @!P2 LOP3.LUT R9, RZ, R0, RZ, 0x33, !PT ;  /* 0x00000000ff09a212 */ /* 0x000fca00078e33ff */
[----:B------:R-:W-:-:S05]  /*0260*/  IMAD.IADD R6, R6, 0x1, R9 ;  /* 0x0000000106067824 */ /* 0x000fca00078e0209 */
[C---:B------:R-:W-:Y:S02]  /*0270*/  LOP3.LUT R8, R6.reuse, 0x3, RZ, 0xc0, !PT ;  /* 0x0000000306087812 */ /* 0x040fe400078ec0ff */
[----:B------:R-:W-:Y:S02]  /*0280*/  ISETP.GE.U32.AND P1, PT, R6, 0x3, PT ;  /* 0x000000030600780c */ /* 0x000fe40003f26070 */
[----:B------:R-:W-:-:S13]  /*0290*/  ISETP.NE.AND P0, PT, R8, 0x3, PT ;  /* 0x000000030800780c */ /* 0x000fda0003f05270 */
[----:B01----:R-:W-:Y:S05]  /*02a0*/  @!P0 BRA `(.L_x_1) ;  /* 0x0000000000388947 */ /* 0x003fea0003800000 */
[----:B------:R-:W0:Y:S01]  /*02b0*/  LDC.64 R14, c[0x0][0x380] ;  /* 0x0000e000ff0e7b82 */ /* 0x000e220000000a00 */
[----:B------:R-:W-:-:S04]  /*02c0*/  IADD3 R6, PT, PT, R6, 0x1, RZ ;  /* 0x0000000106067810 */ /* 0x000fc80007ffe0ff */
[----:B------:R-:W-:-:S03]  /*02d0*/  LOP3.LUT R6, R6, 0x3, RZ, 0xc0, !PT ;  /* 0x0000000306067812 */ /* 0x000fc600078ec0ff */
[----:B------:R-:W1:Y:S02]  /*02e0*/  LDC.64 R12, c[0x0][0x388] ;  /* 0x0000e200ff0c7b82 */ /* 0x000e640000000a00 */
[----:B------:R-:W-:-:S07]  /*02f0*/  IMAD.MOV R6, RZ, RZ, -R6 ;  /* 0x000000ffff067224 */ /* 0x000fce00078e0a06 */
.L_x_2:
[----:B0-----:R-:W-:-:S06]  /*0300*/  IMAD.WIDE R10, R7, 0x4, R14 ;  /* 0x00000004070a7825 */ /* 0x001fcc00078e020e */
[----:B---3--:R-:W3:Y:S01]  /*0310*/  LDG.E R10, desc[UR6][R10.64] ;  /* 0x000000060a0a7981 */ /* 0x008ee2000c1e1900 */
[----:B-1----:R-:W-:Y:S01]  /*0320*/  IMAD.WIDE R8, R7, 0x4, R12 ;  /* 0x0000000407087825 */ /* 0x002fe200078e020c */
[----:B------:R-:W-:-:S03]  /*0330*/  IADD3 R7, PT, PT, R0, R7, RZ ;  /* 0x0000000700077210 */ /* 0x000fc60007ffe0ff */
[----:B------:R-:W-:-:S05]  /*0340*/  VIADD R6, R6, 0x1 ;  /* 0x0000000106067836 */ /* 0x000fca0000000000 */
[----:B------:R-:W-:Y:S02]  /*0350*/  ISETP.NE.AND P0, PT, R6, RZ, PT ;  /* 0x000000ff0600720c */ /* 0x000fe40003f05270 */
[----:B---3--:R-:W-:-:S05]  /*0360*/  SHF.L.U32 R17, R10, 0x1, RZ ;  /* 0x000000010a117819 */ /* 0x008fca00000006ff */
[----:B------:R3:W-:Y:S06]  /*0370*/  STG.E desc[UR6][R8.64], R17 ;  /* 0x0000001108007986 */ /* 0x0007ec000c101906 */
[----:B------:R-:W-:Y:S05]  /*0380*/  @P0 BRA `(.L_x_2) ;  /* 0xfffffffc00dc0947 */ /* 0x000fea000383ffff */
.L_x_1:
[----:B------:R-:W-:Y:S05]  /*0390*/  BSYNC.RECONVERGENT B0 ;  /* 0x0000000000007941 */ /* 0x000fea0003800200 */
.L_x_0:
[----:B------:R-:W-:Y:S05]  /*03a0*/  @!P1 EXIT ;  /* 0x000000000000994d */ /* 0x000fea0003800000 */
.L_x_3:
[----:B-12---:R-:W-:-:S05]  /*03b0*/  IMAD.WIDE R14, R7, 0x4, R4 ;  /* 0x00000004070e7825 */ /* 0x006fca00078e0204 */
[----:B------:R-:W2:Y:S01]  /*03c0*/  LDG.E R6, desc[UR6][R14.64] ;  /* 0x000000060e067981 */ /* 0x000ea2000c1e1900 */
[----:B------:R-:W-:-:S04]  /*03d0*/  IMAD.WIDE R18, R7, 0x4, R2 ;  /* 0x0000000407127825 */ /* 0x000fc800078e0202 */
[----:B---3--:R-:W-:-:S04]  /*03e0*/  IMAD.WIDE R8, R0, 0x4, R14 ;  /* 0x0000000400087825 */ /* 0x008fc800078e020e */
[----:B--2---:R-:W-:-:S05]  /*03f0*/  IMAD.SHL.U32 R21, R6, 0x2, RZ ;  /* 0x0000000206157824 */ /* 0x004fca00078e00ff */
[----:B------:R0:W-:Y:S04]  /*0400*/  STG.E desc[UR6][R18.64], R21 ;  /* 0x0000001512007986 */ /* 0x0001e8000c101906 */
[----:B------:R-:W2:Y:S01]  /*0410*/  LDG.E R6, desc[UR6][R8.64] ;  /* 0x0000000608067981 */ /* 0x000ea2000c1e1900 */
[----:B------:R-:W-:-:S04]  /*0420*/  IMAD.WIDE R10, R0, 0x4, R18 ;  /* 0x00000004000a7825 */ /* 0x000fc800078e0212 */
[----:B------:R-:W-:Y:S01]  /*0430*/  IMAD.WIDE R12, R0, 0x4, R8 ;  /* 0x00000004000c7825 */ /* 0x000fe200078e0208 */
[----:B--2---:R-:W-:-:S05]  /*0440*/  SHF.L.U32 R23, R6, 0x1, RZ ;  /* 0x0000000106177819 */ /* 0x004fca00000006ff */
[----:B------:R1:W-:Y:S04]  /*0450*/  STG.E desc[UR6][R10.64], R23 ;  /* 0x000000170a007986 */ /* 0x0003e8000c101906 */
[----:B------:R-:W2:Y:S01]  /*0460*/  LDG.E R6, desc[UR6][R12.64] ;  /* 0x000000060c067981 */ /* 0x000ea2000c1e1900 */
[----:B------:R-:W-:-:S04]  /*0470*/  IMAD.WIDE R14, R0, 0x4, R10 ;  /* 0x00000004000e7825 */ /* 0x000fc800078e020a */
[----:B------:R-:W-:-:S04]  /*0480*/  IMAD.WIDE R16, R0, 0x4, R12 ;  /* 0x0000000400107825 */ /* 0x000fc800078e020c */
[----:B--2---:R-:W-:-:S05]  /*0490*/  IMAD.SHL.U32 R25, R6, 0x2, RZ ;  /* 0x0000000206197824 */ /* 0x004fca00078e00ff */
[----:B------:R1:W-:Y:S04]  /*04a0*/  STG.E desc[UR6][R14.64], R25 ;  /* 0x000000190e007986 */ /* 0x0003e8000c101906 */
[----:B------:R-:W0:Y:S01]  /*04b0*/  LDG.E R16, desc[UR6][R16.64] ;  /* 0x0000000610107981 */ /* 0x000e22000c1e1900 */
[----:B------:R-:W-:-:S04]  /*04c0*/  IMAD.WIDE R8, R0, 0x4, R14 ;  /* 0x0000000400087825 */ /* 0x000fc800078e020e */
[----:B------:R-:W-:-:S05]  /*04d0*/  IMAD R7, R0, 0x4, R7 ;  /* 0x0000000400077824 */ /* 0x000fca00078e0207 */
[----:B------:R-:W-:Y:S02]  /*04e0*/  ISETP.GE.AND P0, PT, R7, UR4, PT ;  /* 0x0000000407007c0c */ /* 0x000fe4000bf06270 */
[----:B0-----:R-:W-:-:S05]  /*04f0*/  SHF.L.U32 R19, R16, 0x1, RZ ;  /* 0x0000000110137819 */ /* 0x001fca00000006ff */
[----:B------:R1:W-:Y:S06]  /*0500*/  STG.E desc[UR6][R8.64], R19 ;  /* 0x0000001308007986 */ /* 0x0003ec000c101906 */
[----:B------:R-:W-:Y:S05]  /*0510*/  @!P0 BRA `(.L_x_3) ;  /* 0xfffffffc00a48947 */ /* 0x000fea000383ffff */
[----:B------:R-:W-:Y:S05]  /*0520*/  EXIT ;  /* 0x000000000000794d */ /* 0x000fea0003800000 */
.L_x_4:
[----:B------:R-:W-:-:S00]  /*0530*/  BRA `(.L_x_4) ;  /* 0xfffffffc00fc7947 */ /* 0x000fc0000383ffff */
[----:B------:R-:W-:-:S00]  /*0540*/  NOP ;  /* 0x0000000000007918 */ /* 0x000fc00000000000 */
        /* <DEDUP_REMOVED lines=11> */
.L_x_5:


//--------------------- .nv.shared.reserved.0     --------------------------
	.section	.nv.shared.reserved.0,"aw",@nobits
	.weak		__nv_reservedSMEM_offset_0_alias
	.size		__nv_reservedSMEM_offset_0_alias, 0, 64
	.other		__nv_reservedSMEM_offset_0_alias,@"STO_CUDA_RESERVED_SHARED STV_DEFAULT"
__nv_reservedSMEM_offset_0_alias:
	.zero		0
	.zero		64


//--------------------- .nv.constant0._Z6bleh_rPiS_ii --------------------------
	.section	.nv.constant0._Z6bleh_rPiS_ii,"a",@progbits
	.sectionflags	@""
	.align	4
.nv.constant0._Z6bleh_rPiS_ii:
	.zero		920


//--------------------- SYMBOLS --------------------------

	.type		.nv.reservedSmem.offset0,@object
	.size		.nv.reservedSmem.offset0,0x4
